	.headerflags	@"EF_CUDA_TEXMODE_UNIFIED EF_CUDA_64BIT_ADDRESS EF_CUDA_ACCELERATORS EF_CUDA_SM90 EF_CUDA_VIRTUAL_SM(EF_CUDA_SM90)"
	.elftype	@"ET_EXEC"


//--------------------- .nv.info                  --------------------------
	.section	.nv.info,"",@"SHT_CUDA_INFO"
	.align	4


	//----- nvinfo : EIATTR_REGCOUNT
	.align		4
        /*0000*/ 	.byte	0x04, 0x2f
        /*0002*/ 	.short	(.L_3 - .L_2)
	.align		4
.L_2:
        /*0004*/ 	.word	index@(triton_poi_fused_cat_10)
        /*0008*/ 	.word	0x00000038


	//----- nvinfo : EIATTR_MIN_STACK_SIZE
	.align		4
.L_3:
        /*000c*/ 	.byte	0x04, 0x12
        /*000e*/ 	.short	(.L_5 - .L_4)
	.align		4
.L_4:
        /*0010*/ 	.word	index@(triton_poi_fused_cat_10)
        /*0014*/ 	.word	0x00000000


	//----- nvinfo : EIATTR_FRAME_SIZE
	.align		4
.L_5:
        /*0018*/ 	.byte	0x04, 0x11
        /*001a*/ 	.short	(.L_7 - .L_6)
	.align		4
.L_6:
        /*001c*/ 	.word	index@(triton_poi_fused_cat_10)
        /*0020*/ 	.word	0x00000000


	//----- nvinfo : EIATTR_MIN_STACK_SIZE
	.align		4
.L_7:
        /*0024*/ 	.byte	0x04, 0x12
        /*0026*/ 	.short	(.L_9 - .L_8)
	.align		4
.L_8:
        /*0028*/ 	.word	index@(triton_poi_fused_cat_10)
        /*002c*/ 	.word	0x00000000
.L_9:


//--------------------- .nv.info.triton_poi_fused_cat_10 --------------------------
	.section	.nv.info.triton_poi_fused_cat_10,"",@"SHT_CUDA_INFO"
	.sectionflags	@""
	.align	4


	//----- nvinfo : EIATTR_CUDA_API_VERSION
	.align		4
        /*0000*/ 	.byte	0x04, 0x37
        /*0002*/ 	.short	(.L_11 - .L_10)
.L_10:
        /*0004*/ 	.word	0x0000007c


	//----- nvinfo : EIATTR_KPARAM_INFO
	.align		4
.L_11:
        /*0008*/ 	.byte	0x04, 0x17
        /*000a*/ 	.short	(.L_13 - .L_12)
.L_12:
        /*000c*/ 	.word	0x00000000
        /*0010*/ 	.short	0x0015
        /*0012*/ 	.short	0x00a8
        /*0014*/ 	.byte	0x00, 0xf0, 0x11, 0x00


	//----- nvinfo : EIATTR_KPARAM_INFO
	.align		4
.L_13:
        /*0018*/ 	.byte	0x04, 0x17
        /*001a*/ 	.short	(.L_15 - .L_14)
.L_14:
        /*001c*/ 	.word	0x00000000
        /*0020*/ 	.short	0x0014
        /*0022*/ 	.short	0x00a0
        /*0024*/ 	.byte	0x00, 0xf4, 0x21, 0x00


	//----- nvinfo : EIATTR_KPARAM_INFO
	.align		4
.L_15:
        /*0028*/ 	.byte	0x04, 0x17
        /*002a*/ 	.short	(.L_17 - .L_16)
.L_16:
        /*002c*/ 	.word	0x00000000
        /*0030*/ 	.short	0x0013
        /*0032*/ 	.short	0x0098
        /*0034*/ 	.byte	0x00, 0xf4, 0x21, 0x00


	//----- nvinfo : EIATTR_KPARAM_INFO
	.align		4
.L_17:
        /*0038*/ 	.byte	0x04, 0x17
        /*003a*/ 	.short	(.L_19 - .L_18)
.L_18:
        /*003c*/ 	.word	0x00000000
        /*0040*/ 	.short	0x0012
        /*0042*/ 	.short	0x0090
        /*0044*/ 	.byte	0x00, 0xf4, 0x21, 0x00


	//----- nvinfo : EIATTR_KPARAM_INFO
	.align		4
.L_19:
        /*0048*/ 	.byte	0x04, 0x17
        /*004a*/ 	.short	(.L_21 - .L_20)
.L_20:
        /*004c*/ 	.word	0x00000000
        /*0050*/ 	.short	0x0011
        /*0052*/ 	.short	0x0088
        /*0054*/ 	.byte	0x00, 0xf4, 0x21, 0x00


	//----- nvinfo : EIATTR_KPARAM_INFO
	.align		4
.L_21:
        /*0058*/ 	.byte	0x04, 0x17
        /*005a*/ 	.short	(.L_23 - .L_22)
.L_22:
        /*005c*/ 	.word	0x00000000
        /*0060*/ 	.short	0x0010
        /*0062*/ 	.short	0x0080
        /*0064*/ 	.byte	0x00, 0xf4, 0x21, 0x00


	//----- nvinfo : EIATTR_KPARAM_INFO
	.align		4
.L_23:
        /*0068*/ 	.byte	0x04, 0x17
        /*006a*/ 	.short	(.L_25 - .L_24)
.L_24:
        /*006c*/ 	.word	0x00000000
        /*0070*/ 	.short	0x000f
        /*0072*/ 	.short	0x0078
        /*0074*/ 	.byte	0x00, 0xf4, 0x21, 0x00


	//----- nvinfo : EIATTR_KPARAM_INFO
	.align		4
.L_25:
        /*0078*/ 	.byte	0x04, 0x17
        /*007a*/ 	.short	(.L_27 - .L_26)
.L_26:
        /*007c*/ 	.word	0x00000000
        /*0080*/ 	.short	0x000e
        /*0082*/ 	.short	0x0070
        /*0084*/ 	.byte	0x00, 0xf4, 0x21, 0x00


	//----- nvinfo : EIATTR_KPARAM_INFO
	.align		4
.L_27:
        /*0088*/ 	.byte	0x04, 0x17
        /*008a*/ 	.short	(.L_29 - .L_28)
.L_28:
        /*008c*/ 	.word	0x00000000
        /*0090*/ 	.short	0x000d
        /*0092*/ 	.short	0x0068
        /*0094*/ 	.byte	0x00, 0xf4, 0x21, 0x00


	//----- nvinfo : EIATTR_KPARAM_INFO
	.align		4
.L_29:
        /*0098*/ 	.byte	0x04, 0x17
        /*009a*/ 	.short	(.L_31 - .L_30)
.L_30:
        /*009c*/ 	.word	0x00000000
        /*00a0*/ 	.short	0x000c
        /*00a2*/ 	.short	0x0060
        /*00a4*/ 	.byte	0x00, 0xf4, 0x21, 0x00


	//----- nvinfo : EIATTR_KPARAM_INFO
	.align		4
.L_31:
        /*00a8*/ 	.byte	0x04, 0x17
        /*00aa*/ 	.short	(.L_33 - .L_32)
.L_32:
        /*00ac*/ 	.word	0x00000000
        /*00b0*/ 	.short	0x000b
        /*00b2*/ 	.short	0x0058
        /*00b4*/ 	.byte	0x00, 0xf4, 0x21, 0x00


	//----- nvinfo : EIATTR_KPARAM_INFO
	.align		4
.L_33:
        /*00b8*/ 	.byte	0x04, 0x17
        /*00ba*/ 	.short	(.L_35 - .L_34)
.L_34:
        /*00bc*/ 	.word	0x00000000
        /*00c0*/ 	.short	0x000a
        /*00c2*/ 	.short	0x0050
        /*00c4*/ 	.byte	0x00, 0xf4, 0x21, 0x00


	//----- nvinfo : EIATTR_KPARAM_INFO
	.align		4
.L_35:
        /*00c8*/ 	.byte	0x04, 0x17
        /*00ca*/ 	.short	(.L_37 - .L_36)
.L_36:
        /*00cc*/ 	.word	0x00000000
        /*00d0*/ 	.short	0x0009
        /*00d2*/ 	.short	0x0048
        /*00d4*/ 	.byte	0x00, 0xf4, 0x21, 0x00


	//----- nvinfo : EIATTR_KPARAM_INFO
	.align		4
.L_37:
        /*00d8*/ 	.byte	0x04, 0x17
        /*00da*/ 	.short	(.L_39 - .L_38)
.L_38:
        /*00dc*/ 	.word	0x00000000
        /*00e0*/ 	.short	0x0008
        /*00e2*/ 	.short	0x0040
        /*00e4*/ 	.byte	0x00, 0xf4, 0x21, 0x00


	//----- nvinfo : EIATTR_KPARAM_INFO
	.align		4
.L_39:
        /*00e8*/ 	.byte	0x04, 0x17
        /*00ea*/ 	.short	(.L_41 - .L_40)
.L_40:
        /*00ec*/ 	.word	0x00000000
        /*00f0*/ 	.short	0x0007
        /*00f2*/ 	.short	0x0038
        /*00f4*/ 	.byte	0x00, 0xf4, 0x21, 0x00


	//----- nvinfo : EIATTR_KPARAM_INFO
	.align		4
.L_41:
        /*00f8*/ 	.byte	0x04, 0x17
        /*00fa*/ 	.short	(.L_43 - .L_42)
.L_42:
        /*00fc*/ 	.word	0x00000000
        /*0100*/ 	.short	0x0006
        /*0102*/ 	.short	0x0030
        /*0104*/ 	.byte	0x00, 0xf4, 0x21, 0x00


	//----- nvinfo : EIATTR_KPARAM_INFO
	.align		4
.L_43:
        /*0108*/ 	.byte	0x04, 0x17
        /*010a*/ 	.short	(.L_45 - .L_44)
.L_44:
        /*010c*/ 	.word	0x00000000
        /*0110*/ 	.short	0x0005
        /*0112*/ 	.short	0x0028
        /*0114*/ 	.byte	0x00, 0xf4, 0x21, 0x00


	//----- nvinfo : EIATTR_KPARAM_INFO
	.align		4
.L_45:
        /*0118*/ 	.byte	0x04, 0x17
        /*011a*/ 	.short	(.L_47 - .L_46)
.L_46:
        /*011c*/ 	.word	0x00000000
        /*0120*/ 	.short	0x0004
        /*0122*/ 	.short	0x0020
        /*0124*/ 	.byte	0x00, 0xf4, 0x21, 0x00


	//----- nvinfo : EIATTR_KPARAM_INFO
	.align		4
.L_47:
        /*0128*/ 	.byte	0x04, 0x17
        /*012a*/ 	.short	(.L_49 - .L_48)
.L_48:
        /*012c*/ 	.word	0x00000000
        /*0130*/ 	.short	0x0003
        /*0132*/ 	.short	0x0018
        /*0134*/ 	.byte	0x00, 0xf4, 0x21, 0x00


	//----- nvinfo : EIATTR_KPARAM_INFO
	.align		4
.L_49:
        /*0138*/ 	.byte	0x04, 0x17
        /*013a*/ 	.short	(.L_51 - .L_50)
.L_50:
        /*013c*/ 	.word	0x00000000
        /*0140*/ 	.short	0x0002
        /*0142*/ 	.short	0x0010
        /*0144*/ 	.byte	0x00, 0xf4, 0x21, 0x00


	//----- nvinfo : EIATTR_KPARAM_INFO
	.align		4
.L_51:
        /*0148*/ 	.byte	0x04, 0x17
        /*014a*/ 	.short	(.L_53 - .L_52)
.L_52:
        /*014c*/ 	.word	0x00000000
        /*0150*/ 	.short	0x0001
        /*0152*/ 	.short	0x0008
        /*0154*/ 	.byte	0x00, 0xf4, 0x21, 0x00


	//----- nvinfo : EIATTR_KPARAM_INFO
	.align		4
.L_53:
        /*0158*/ 	.byte	0x04, 0x17
        /*015a*/ 	.short	(.L_55 - .L_54)
.L_54:
        /*015c*/ 	.word	0x00000000
        /*0160*/ 	.short	0x0000
        /*0162*/ 	.short	0x0000
        /*0164*/ 	.byte	0x00, 0xf4, 0x21, 0x00


	//----- nvinfo : EIATTR_SPARSE_MMA_MASK
	.align		4
.L_55:
        /*0168*/ 	.byte	0x03, 0x50
        /*016a*/ 	.short	0x0000


	//----- nvinfo : EIATTR_MAXREG_COUNT
	.align		4
        /*016c*/ 	.byte	0x03, 0x1b
        /*016e*/ 	.short	0x00ff


	//----- nvinfo : EIATTR_EXIT_INSTR_OFFSETS
	.align		4
        /*0170*/ 	.byte	0x04, 0x1c
        /*0172*/ 	.short	(.L_57 - .L_56)


	//   ....[0]....
.L_56:
        /*0174*/ 	.word	0x00001260


	//   ....[1]....
        /*0178*/ 	.word	0x00001280


	//----- nvinfo : EIATTR_REQNTID
	.align		4
.L_57:
        /*017c*/ 	.byte	0x04, 0x10
        /*017e*/ 	.short	(.L_59 - .L_58)
.L_58:
        /*0180*/ 	.word	0x00000100
        /*0184*/ 	.word	0x00000001
        /*0188*/ 	.word	0x00000001


	//----- nvinfo : EIATTR_CBANK_PARAM_SIZE
	.align		4
.L_59:
        /*018c*/ 	.byte	0x03, 0x19
        /*018e*/ 	.short	0x00ac


	//----- nvinfo : EIATTR_PARAM_CBANK
	.align		4
        /*0190*/ 	.byte	0x04, 0x0a
        /*0192*/ 	.short	(.L_61 - .L_60)
	.align		4
.L_60:
        /*0194*/ 	.word	index@(.nv.constant0.triton_poi_fused_cat_10)
        /*0198*/ 	.short	0x0210
        /*019a*/ 	.short	0x00ac


	//----- nvinfo : EIATTR_SW_WAR
	.align		4
.L_61:
        /*019c*/ 	.byte	0x04, 0x36
        /*019e*/ 	.short	(.L_63 - .L_62)
.L_62:
        /*01a0*/ 	.word	0x00000008
.L_63:


//--------------------- .nv.callgraph             --------------------------
	.section	.nv.callgraph,"",@"SHT_CUDA_CALLGRAPH"
	.align	4
	.sectionentsize	8
	.align		4
        /*0000*/ 	.word	0x00000000
	.align		4
        /*0004*/ 	.word	0xffffffff
	.align		4
        /*0008*/ 	.word	0x00000000
	.align		4
        /*000c*/ 	.word	0xfffffffe
	.align		4
        /*0010*/ 	.word	0x00000000
	.align		4
        /*0014*/ 	.word	0xfffffffd
	.align		4
        /*0018*/ 	.word	0x00000000
	.align		4
        /*001c*/ 	.word	0xfffffffc


//--------------------- .nv.constant4             --------------------------
	.section	.nv.constant4,"a",@progbits
	.align	8
	.align		8
.nv.constant4:
        /*0000*/ 	.dword	_$_str
	.align		8
        /*0008*/ 	.dword	_$_str_$_2


//--------------------- .text.triton_poi_fused_cat_10 --------------------------
	.section	.text.triton_poi_fused_cat_10,"ax",@progbits
	.align	128
        .global         triton_poi_fused_cat_10
        .type           triton_poi_fused_cat_10,@function
        .size           triton_poi_fused_cat_10,(.L_x_1 - triton_poi_fused_cat_10)
        .other          triton_poi_fused_cat_10,@"STO_CUDA_ENTRY STV_DEFAULT"
triton_poi_fused_cat_10:
.text.triton_poi_fused_cat_10:
[----:B------:R-:W0:Y:S01]  /*0000*/  LDC R1, c[0x0][0x28] ;  /* 0x00000a00ff017b82 */ /* 0x000e220000000800 */
[----:B------:R-:W1:Y:S07]  /*0010*/  S2R R0, SR_TID.X ;  /* 0x0000000000007919 */ /* 0x000e6e0000002100 */
[----:B------:R-:W2:Y:S01]  /*0020*/  LDC.64 R10, c[0x0][0x220] ;  /* 0x00008800ff0a7b82 */ /* 0x000ea20000000a00 */
[----:B------:R-:W-:Y:S01]  /*0030*/  CS2R R30, SRZ ;  /* 0x00000000001e7805 */ /* 0x000fe2000001ff00 */
[----:B------:R-:W-:Y:S01]  /*0040*/  ULDC.64 UR4, c[0x0][0x208] ;  /* 0x0000820000047ab9 */ /* 0x000fe20000000a00 */
[----:B------:R-:W3:Y:S01]  /*0050*/  S2R R3, SR_CTAID.X ;  /* 0x0000000000037919 */ /* 0x000ee20000002500 */
[----:B------:R-:W-:-:S04]  /*0060*/  ULDC.64 UR6, c[0x0][0x260] ;  /* 0x0000980000067ab9 */ /* 0x000fc80000000a00 */
[----:B------:R-:W4:Y:S08]  /*0070*/  LDC.64 R16, c[0x0][0x270] ;  /* 0x00009c00ff107b82 */ /* 0x000f300000000a00 */
[----:B------:R-:W5:Y:S08]  /*0080*/  LDC.64 R12, c[0x0][0x268] ;  /* 0x00009a00ff0c7b82 */ /* 0x000f700000000a00 */
[----:B------:R-:W4:Y:S01]  /*0090*/  LDC.64 R26, c[0x0][0x278] ;  /* 0x00009e00ff1a7b82 */ /* 0x000f220000000a00 */
[----:B-1----:R-:W-:-:S07]  /*00a0*/  IMAD.SHL.U32 R0, R0, 0x2, RZ ;  /* 0x0000000200007824 */ /* 0x002fce00078e00ff */
[----:B------:R-:W1:Y:S01]  /*00b0*/  LDC.64 R28, c[0x0][0x280] ;  /* 0x0000a000ff1c7b82 */ /* 0x000e620000000a00 */
[----:B------:R-:W-:Y:S02]  /*00c0*/  LOP3.LUT R0, R0, 0x1fe, RZ, 0xc0, !PT ;  /* 0x000001fe00007812 */ /* 0x000fe400078ec0ff */
[----:B------:R-:W-:Y:S02]  /*00d0*/  CS2R R46, SRZ ;  /* 0x00000000002e7805 */ /* 0x000fe4000001ff00 */
[----:B------:R-:W-:Y:S02]  /*00e0*/  CS2R R14, SRZ ;  /* 0x00000000000e7805 */ /* 0x000fe4000001ff00 */
[----:B------:R-:W-:Y:S02]  /*00f0*/  CS2R R24, SRZ ;  /* 0x0000000000187805 */ /* 0x000fe4000001ff00 */
[----:B------:R-:W-:Y:S01]  /*0100*/  CS2R R18, SRZ ;  /* 0x0000000000127805 */ /* 0x000fe2000001ff00 */
[----:B---3--:R-:W-:Y:S01]  /*0110*/  IMAD R4, R3, 0x200, R0 ;  /* 0x0000020003047824 */ /* 0x008fe200078e0200 */
[----:B------:R-:W3:Y:S04]  /*0120*/  LDC.64 R52, c[0x0][0x228] ;  /* 0x00008a00ff347b82 */ /* 0x000ee80000000a00 */
[----:B------:R-:W-:-:S04]  /*0130*/  SHF.R.S32.HI R3, RZ, 0x1f, R4 ;  /* 0x0000001fff037819 */ /* 0x000fc80000011404 */
[----:B------:R-:W-:Y:S01]  /*0140*/  LEA.HI R3, R3, R4, RZ, 0x8 ;  /* 0x0000000403037211 */ /* 0x000fe200078f40ff */
[----:B------:R-:W-:Y:S01]  /*0150*/  IMAD.MOV.U32 R21, RZ, RZ, 0x3e800000 ;  /* 0x3e800000ff157424 */ /* 0x000fe200078e00ff */
[----:B------:R-:W3:Y:S02]  /*0160*/  LDC.64 R36, c[0x0][0x210] ;  /* 0x00008400ff247b82 */ /* 0x000ee40000000a00 */
[----:B------:R-:W-:Y:S02]  /*0170*/  LOP3.LUT R5, R3, 0xffffff00, RZ, 0xc0, !PT ;  /* 0xffffff0003057812 */ /* 0x000fe400078ec0ff */
[----:B------:R-:W-:-:S03]  /*0180*/  SHF.R.S32.HI R35, RZ, 0x8, R3 ;  /* 0x00000008ff237819 */ /* 0x000fc60000011403 */
[----:B------:R-:W-:Y:S01]  /*0190*/  IMAD.IADD R8, R4, 0x1, -R5 ;  /* 0x0000000104087824 */ /* 0x000fe200078e0a05 */
[----:B------:R-:W3:Y:S01]  /*01a0*/  LDC.64 R40, c[0x0][0x218] ;  /* 0x00008600ff287b82 */ /* 0x000ee20000000a00 */
[----:B------:R-:W-:Y:S02]  /*01b0*/  IMAD.SHL.U32 R35, R35, 0x40, RZ ;  /* 0x0000004023237824 */ /* 0x000fe400078e00ff */
[C---:B--2---:R-:W-:Y:S01]  /*01c0*/  IMAD.WIDE R10, R8.reuse, 0x4, R10 ;  /* 0x00000004080a7825 */ /* 0x044fe200078e020a */
[----:B------:R-:W-:Y:S02]  /*01d0*/  ISETP.GE.AND P1, PT, R8, 0x40, PT ;  /* 0x000000400800780c */ /* 0x000fe40003f26270 */
[----:B------:R-:W-:Y:S02]  /*01e0*/  SHF.R.S32.HI R3, RZ, 0x1f, R35 ;  /* 0x0000001fff037819 */ /* 0x000fe40000011423 */
[----:B------:R-:W-:Y:S01]  /*01f0*/  ISETP.LT.AND P3, PT, R4, 0x110400, !P1 ;  /* 0x001104000400780c */ /* 0x000fe20004f61270 */
[----:B------:R-:W2:Y:S01]  /*0200*/  LDC.64 R42, c[0x0][0x230] ;  /* 0x00008c00ff2a7b82 */ /* 0x000ea20000000a00 */
[----:B------:R-:W-:Y:S01]  /*0210*/  IADD3 R32, P0, R8, R35, RZ ;  /* 0x0000002308207210 */ /* 0x000fe20007f1e0ff */
[----:B----4-:R-:W-:Y:S01]  /*0220*/  IMAD.WIDE R16, R8, 0x4, R16 ;  /* 0x0000000408107825 */ /* 0x010fe200078e0210 */
[----:B------:R-:W-:-:S02]  /*0230*/  P2R R7, PR, RZ, 0x2 ;  /* 0x00000002ff077803 */ /* 0x000fc40000000000 */
[----:B------:R-:W-:-:S07]  /*0240*/  LEA.HI.X.SX32 R5, R8, R3, 0x1, P0 ;  /* 0x0000000308057211 */ /* 0x000fce00000f0eff */
[----:B------:R4:W2:Y:S01]  /*0250*/  @P3 LDG.E.EL.64 R30, desc[UR4][R10.64] ;  /* 0x000000040a1e3981 */ /* 0x0008a2000c2e1b00 */
[C---:B------:R-:W-:Y:S01]  /*0260*/  LOP3.LUT R3, R8.reuse, 0xffffffc0, RZ, 0xc0, !PT ;  /* 0xffffffc008037812 */ /* 0x040fe200078ec0ff */
[----:B-----5:R-:W-:Y:S01]  /*0270*/  IMAD.WIDE R12, R8, 0x4, R12 ;  /* 0x00000004080c7825 */ /* 0x020fe200078e020c */
[C---:B------:R-:W-:Y:S02]  /*0280*/  SHF.L.U64.HI R20, R32.reuse, 0x2, R5 ;  /* 0x0000000220147819 */ /* 0x040fe40000010205 */
[----:B------:R-:W-:Y:S01]  /*0290*/  ISETP.NE.AND P2, PT, R3, 0x80, PT ;  /* 0x000000800300780c */ /* 0x000fe20003f45270 */
[----:B------:R-:W-:-:S03]  /*02a0*/  IMAD.SHL.U32 R32, R32, 0x4, RZ ;  /* 0x0000000420207824 */ /* 0x000fc600078e00ff */
[----:B------:R-:W-:Y:S02]  /*02b0*/  ISETP.LT.AND P0, PT, R4, 0x110400, !P2 ;  /* 0x001104000400780c */ /* 0x000fe40005701270 */
[----:B----4-:R-:W-:Y:S02]  /*02c0*/  CS2R R10, SRZ ;  /* 0x00000000000a7805 */ /* 0x010fe4000001ff00 */
[----:B------:R-:W-:Y:S01]  /*02d0*/  IADD3 R22, P4, R32, UR6, RZ ;  /* 0x0000000620167c10 */ /* 0x000fe2000ff9e0ff */
[----:B0-----:R-:W-:-:S04]  /*02e0*/  IMAD.WIDE R26, R8, 0x4, R26 ;  /* 0x00000004081a7825 */ /* 0x001fc800078e021a */
[C---:B-1----:R-:W-:Y:S01]  /*02f0*/  IMAD.WIDE R28, R8.reuse, 0x4, R28 ;  /* 0x00000004081c7825 */ /* 0x042fe200078e021c */
[----:B------:R-:W-:Y:S01]  /*0300*/  IADD3.X R23, R20, UR7, RZ, P4, !PT ;  /* 0x0000000714177c10 */ /* 0x000fe2000a7fe4ff */
[----:B------:R-:W-:Y:S01]  /*0310*/  ULDC.64 UR6, c[0x0][0x238] ;  /* 0x00008e0000067ab9 */ /* 0x000fe20000000a00 */
[C---:B------:R-:W-:Y:S01]  /*0320*/  ISETP.GT.AND P1, PT, R8.reuse, 0xbf, PT ;  /* 0x000000bf0800780c */ /* 0x040fe20003f24270 */
[----:B------:R-:W-:Y:S01]  /*0330*/  IMAD.IADD R39, R8, 0x1, R35 ;  /* 0x0000000108277824 */ /* 0x000fe200078e0223 */
[----:B------:R-:W-:Y:S01]  /*0340*/  P2R R0, PR, RZ, 0x4 ;  /* 0x00000004ff007803 */ /* 0x000fe20000000000 */
[----:B------:R0:W4:Y:S01]  /*0350*/  @P0 LDG.E.EL.64 R14, desc[UR4][R22.64+-0x200] ;  /* 0xfffe0004160e0981 */ /* 0x000122000c2e1b00 */
[----:B------:R-:W1:Y:S03]  /*0360*/  LDC.64 R34, c[0x0][0x240] ;  /* 0x00009000ff227b82 */ /* 0x000e660000000a00 */
[----:B------:R-:W5:Y:S04]  /*0370*/  @P0 LDG.E.EL.64 R46, desc[UR4][R16.64+-0x200] ;  /* 0xfffe0004102e0981 */ /* 0x000f68000c2e1b00 */
[----:B------:R-:W3:Y:S04]  /*0380*/  @P0 LDG.E.EL.64 R10, desc[UR4][R12.64+-0x200] ;  /* 0xfffe00040c0a0981 */ /* 0x000ee8000c2e1b00 */
[----:B------:R0:W3:Y:S04]  /*0390*/  @P0 LDG.E.EL.64 R24, desc[UR4][R26.64+-0x200] ;  /* 0xfffe00041a180981 */ /* 0x0000e8000c2e1b00 */
[----:B------:R0:W3:Y:S02]  /*03a0*/  @P0 LDG.E.EL.64 R18, desc[UR4][R28.64+-0x200] ;  /* 0xfffe00041c120981 */ /* 0x0000e4000c2e1b00 */
[----:B0-----:R-:W-:-:S04]  /*03b0*/  IADD3 R22, P4, R32, UR6, RZ ;  /* 0x0000000620167c10 */ /* 0x001fc8000ff9e0ff */
[----:B------:R-:W-:Y:S01]  /*03c0*/  IADD3.X R23, R20, UR7, RZ, P4, !PT ;  /* 0x0000000714177c10 */ /* 0x000fe2000a7fe4ff */
[----:B------:R-:W0:Y:S01]  /*03d0*/  LDC.64 R26, c[0x0][0x298] ;  /* 0x0000a600ff1a7b82 */ /* 0x000e220000000a00 */
[----:B------:R-:W-:-:S07]  /*03e0*/  ULDC.64 UR6, c[0x0][0x288] ;  /* 0x0000a20000067ab9 */ /* 0x000fce0000000a00 */
[----:B------:R-:W1:Y:S01]  /*03f0*/  LDC.64 R28, c[0x0][0x248] ;  /* 0x00009200ff1c7b82 */ /* 0x000e620000000a00 */
[----:B0-----:R-:W-:-:S04]  /*0400*/  IMAD.WIDE R26, R8, 0x4, R26 ;  /* 0x00000004081a7825 */ /* 0x001fc800078e021a */
[----:B-1----:R-:W-:Y:S01]  /*0410*/  IMAD.WIDE R28, R8, 0x4, R28 ;  /* 0x00000004081c7825 */ /* 0x002fe200078e021c */
[----:B--2---:R-:W-:Y:S02]  /*0420*/  SEL R31, R31, RZ, P3 ;  /* 0x000000ff1f1f7207 */ /* 0x004fe40001800000 */
[----:B------:R-:W-:-:S03]  /*0430*/  SEL R30, R30, RZ, P3 ;  /* 0x000000ff1e1e7207 */ /* 0x000fc60001800000 */
[----:B------:R-:W-:Y:S02]  /*0440*/  FADD R31, R31, 9.9999997473787516356e-06 ;  /* 0x3727c5ac1f1f7421 */ /* 0x000fe40000000000 */
[----:B------:R-:W-:Y:S02]  /*0450*/  FADD R30, R30, 9.9999997473787516356e-06 ;  /* 0x3727c5ac1e1e7421 */ /* 0x000fe40000000000 */
[----:B------:R-:W0:Y:S08]  /*0460*/  MUFU.SQRT R13, R31 ;  /* 0x0000001f000d7308 */ /* 0x000e300000002000 */
[----:B------:R-:W1:Y:S01]  /*0470*/  MUFU.SQRT R6, R30 ;  /* 0x0000001e00067308 */ /* 0x000e620000002000 */
[----:B----4-:R-:W-:-:S02]  /*0480*/  SEL R48, R14, RZ, P0 ;  /* 0x000000ff0e307207 */ /* 0x010fc40000000000 */
[----:B0-----:R-:W-:Y:S02]  /*0490*/  FSETP.GT.AND P5, PT, R13, 8.50705917302346158658e+37, PT ;  /* 0x7e8000000d00780b */ /* 0x001fe40003fa4000 */
[----:B-----5:R-:W-:Y:S02]  /*04a0*/  SEL R49, R47, RZ, P0 ;  /* 0x000000ff2f317207 */ /* 0x020fe40000000000 */
[----:B------:R-:W-:Y:S02]  /*04b0*/  SEL R46, R46, RZ, P0 ;  /* 0x000000ff2e2e7207 */ /* 0x000fe40000000000 */
[----:B------:R-:W-:Y:S02]  /*04c0*/  SEL R47, R15, RZ, P0 ;  /* 0x000000ff0f2f7207 */ /* 0x000fe40000000000 */
[----:B---3--:R-:W-:Y:S02]  /*04d0*/  SEL R45, R10, RZ, P0 ;  /* 0x000000ff0a2d7207 */ /* 0x008fe40000000000 */
[----:B------:R-:W-:-:S02]  /*04e0*/  SEL R16, R11, RZ, P0 ;  /* 0x000000ff0b107207 */ /* 0x000fc40000000000 */
[----:B------:R-:W-:Y:S02]  /*04f0*/  CS2R R10, SRZ ;  /* 0x00000000000a7805 */ /* 0x000fe4000001ff00 */
[----:B------:R-:W-:Y:S02]  /*0500*/  SEL R14, R24, RZ, P0 ;  /* 0x000000ff180e7207 */ /* 0x000fe40000000000 */
[----:B------:R-:W-:Y:S02]  /*0510*/  SEL R17, R25, RZ, P0 ;  /* 0x000000ff19117207 */ /* 0x000fe40000000000 */
[----:B------:R-:W-:Y:S02]  /*0520*/  SEL R9, R18, RZ, P0 ;  /* 0x000000ff12097207 */ /* 0x000fe40000000000 */
[----:B------:R-:W-:Y:S02]  /*0530*/  SEL R12, R19, RZ, P0 ;  /* 0x000000ff130c7207 */ /* 0x000fe40000000000 */
[C---:B------:R-:W-:Y:S01]  /*0540*/  FSETP.GEU.AND P0, PT, R13.reuse, 1.175494350822287508e-38, PT ;  /* 0x008000000d00780b */ /* 0x040fe20003f0e000 */
[----:B------:R-:W-:Y:S01]  /*0550*/  @P5 FMUL R13, R13, 0.25 ;  /* 0x3e8000000d0d5820 */ /* 0x000fe20000400000 */
[----:B------:R-:W-:-:S02]  /*0560*/  FSEL R5, R21, 1, P5 ;  /* 0x3f80000015057808 */ /* 0x000fc40002800000 */
[----:B------:R-:W-:Y:S02]  /*0570*/  IADD3 R24, P5, R32, UR6, RZ ;  /* 0x0000000620187c10 */ /* 0x000fe4000ffbe0ff */
[----:B-1----:R-:W-:Y:S02]  /*0580*/  FSETP.GT.AND P6, PT, R6, 8.50705917302346158658e+37, PT ;  /* 0x7e8000000600780b */ /* 0x002fe40003fc4000 */
[----:B------:R-:W-:Y:S02]  /*0590*/  IADD3.X R25, R20, UR7, RZ, P5, !PT ;  /* 0x0000000714197c10 */ /* 0x000fe4000affe4ff */
[----:B------:R-:W-:Y:S02]  /*05a0*/  ISETP.LT.AND P5, PT, R4, 0x110400, P1 ;  /* 0x001104000400780c */ /* 0x000fe40000fa1270 */
[----:B------:R-:W-:Y:S01]  /*05b0*/  FSETP.GEU.AND P4, PT, R6, 1.175494350822287508e-38, PT ;  /* 0x008000000600780b */ /* 0x000fe20003f8e000 */
[----:B------:R-:W-:Y:S01]  /*05c0*/  @!P0 FMUL R13, R13, 16777216 ;  /* 0x4b8000000d0d8820 */ /* 0x000fe20000400000 */
[----:B------:R-:W-:Y:S01]  /*05d0*/  FSEL R2, R21, 1, P6 ;  /* 0x3f80000015027808 */ /* 0x000fe20003000000 */
[----:B------:R-:W-:-:S08]  /*05e0*/  @!P0 FMUL R5, R5, 16777216 ;  /* 0x4b80000005058820 */ /* 0x000fd00000400000 */
[----:B------:R0:W2:Y:S01]  /*05f0*/  @P5 LDG.E.EL.64 R10, desc[UR4][R26.64+-0x300] ;  /* 0xfffd00041a0a5981 */ /* 0x0000a2000c2e1b00 */
[----:B------:R-:W-:Y:S01]  /*0600*/  @P6 FMUL R6, R6, 0.25 ;  /* 0x3e80000006066820 */ /* 0x000fe20000400000 */
[----:B------:R-:W-:Y:S01]  /*0610*/  ISETP.NE.AND P0, PT, R3, 0x40, PT ;  /* 0x000000400300780c */ /* 0x000fe20003f05270 */
[----:B------:R-:W-:Y:S02]  /*0620*/  @!P4 FMUL R2, R2, 16777216 ;  /* 0x4b8000000202c820 */ /* 0x000fe40000400000 */
[----:B------:R-:W-:Y:S01]  /*0630*/  @!P4 FMUL R6, R6, 16777216 ;  /* 0x4b8000000606c820 */ /* 0x000fe20000400000 */
[----:B------:R-:W-:Y:S02]  /*0640*/  ISETP.LT.AND P4, PT, R4, 0x110400, !P0 ;  /* 0x001104000400780c */ /* 0x000fe40004781270 */
[----:B0-----:R-:W-:-:S11]  /*0650*/  CS2R R26, SRZ ;  /* 0x00000000001a7805 */ /* 0x001fd6000001ff00 */
[----:B------:R-:W3:Y:S01]  /*0660*/  @P4 LDG.E.EL.64 R26, desc[UR4][R28.64+-0x100] ;  /* 0xffff00041c1a4981 */ /* 0x000ee2000c2e1b00 */
[----:B------:R-:W-:Y:S01]  /*0670*/  P2R R3, PR, RZ, 0x1 ;  /* 0x00000001ff037803 */ /* 0x000fe20000000000 */
[----:B------:R-:W-:-:S04]  /*0680*/  IMAD.WIDE R52, R8, 0x4, R52 ;  /* 0x0000000408347825 */ /* 0x000fc800078e0234 */
[----:B------:R-:W-:Y:S01]  /*0690*/  IMAD.WIDE R36, R39, 0x4, R36 ;  /* 0x0000000427247825 */ /* 0x000fe200078e0224 */
[----:B------:R-:W-:-:S03]  /*06a0*/  CS2R R38, SRZ ;  /* 0x0000000000267805 */ /* 0x000fc6000001ff00 */
[----:B------:R-:W-:Y:S01]  /*06b0*/  FADD R49, R49, 9.9999997473787516356e-06 ;  /* 0x3727c5ac31317421 */ /* 0x000fe20000000000 */
[----:B------:R-:W-:Y:S02]  /*06c0*/  IMAD.WIDE R34, R8, 0x4, R34 ;  /* 0x0000000408227825 */ /* 0x000fe400078e0222 */
[----:B------:R0:W4:Y:S02]  /*06d0*/  @P3 LDG.E.EL.64 R38, desc[UR4][R36.64] ;  /* 0x0000000424263981 */ /* 0x000124000c2e1b00 */
[----:B0-----:R-:W-:-:S04]  /*06e0*/  FADD R36, R46, 9.9999997473787516356e-06 ;  /* 0x3727c5ac2e247421 */ /* 0x001fc80000000000 */
[----:B------:R0:W-:Y:S01]  /*06f0*/  MUFU.SQRT R46, R36 ;  /* 0x00000024002e7308 */ /* 0x0001e20000002000 */
[----:B------:R-:W-:Y:S01]  /*0700*/  CS2R R28, SRZ ;  /* 0x00000000001c7805 */ /* 0x000fe2000001ff00 */
[----:B------:R-:W-:-:S05]  /*0710*/  IMAD.WIDE R40, R8, 0x4, R40 ;  /* 0x0000000408287825 */ /* 0x000fca00078e0228 */
[----:B------:R1:W5:Y:S01]  /*0720*/  @P3 LDG.E.EL.64 R28, desc[UR4][R40.64] ;  /* 0x00000004281c3981 */ /* 0x000362000c2e1b00 */
[----:B------:R-:W-:Y:S01]  /*0730*/  CS2R R32, SRZ ;  /* 0x0000000000207805 */ /* 0x000fe2000001ff00 */
[C---:B------:R-:W-:Y:S01]  /*0740*/  IMAD.WIDE R42, R8.reuse, 0x4, R42 ;  /* 0x00000004082a7825 */ /* 0x040fe200078e022a */
[----:B0-----:R-:W0:Y:S04]  /*0750*/  LDC.64 R36, c[0x0][0x258] ;  /* 0x00009600ff247b82 */ /* 0x001e280000000a00 */
[----:B------:R1:W4:Y:S04]  /*0760*/  @P3 LDG.E.EL.64 R32, desc[UR4][R42.64] ;  /* 0x000000042a203981 */ /* 0x000328000c2e1b00 */
[----:B-1----:R-:W1:Y:S01]  /*0770*/  LDC.64 R40, c[0x0][0x250] ;  /* 0x00009400ff287b82 */ /* 0x002e620000000a00 */
[----:B------:R-:W-:Y:S01]  /*0780*/  CS2R R42, SRZ ;  /* 0x00000000002a7805 */ /* 0x000fe2000001ff00 */
[----:B-1----:R-:W-:-:S05]  /*0790*/  IMAD.WIDE R40, R8, 0x4, R40 ;  /* 0x0000000408287825 */ /* 0x002fca00078e0228 */
[----:B------:R1:W4:Y:S02]  /*07a0*/  @P4 LDG.E.EL.64 R42, desc[UR4][R40.64+-0x100] ;  /* 0xffff0004282a4981 */ /* 0x000324000c2e1b00 */
[----:B-1----:R-:W1:Y:S01]  /*07b0*/  LDC.64 R40, c[0x0][0x290] ;  /* 0x0000a400ff287b82 */ /* 0x002e620000000a00 */
[----:B0-----:R-:W-:Y:S01]  /*07c0*/  IMAD.WIDE R36, R8, 0x4, R36 ;  /* 0x0000000408247825 */ /* 0x001fe200078e0224 */
[----:B--2---:R-:W-:Y:S02]  /*07d0*/  SEL R10, R10, RZ, P5 ;  /* 0x000000ff0a0a7207 */ /* 0x004fe40002800000 */
[----:B------:R-:W-:-:S03]  /*07e0*/  SEL R11, R11, RZ, P5 ;  /* 0x000000ff0b0b7207 */ /* 0x000fc60002800000 */
[----:B------:R-:W-:Y:S02]  /*07f0*/  FADD R10, R10, 9.9999997473787516356e-06 ;  /* 0x3727c5ac0a0a7421 */ /* 0x000fe40000000000 */
[----:B------:R-:W-:Y:S02]  /*0800*/  FADD R11, R11, 9.9999997473787516356e-06 ;  /* 0x3727c5ac0b0b7421 */ /* 0x000fe40000000000 */
[----:B------:R-:W0:Y:S08]  /*0810*/  MUFU.SQRT R15, R10 ;  /* 0x0000000a000f7308 */ /* 0x000e300000002000 */
[----:B------:R-:W2:Y:S01]  /*0820*/  MUFU.SQRT R18, R11 ;  /* 0x0000000b00127308 */ /* 0x000ea20000002000 */
[----:B0-----:R-:W-:-:S02]  /*0830*/  FSETP.GEU.AND P1, PT, R15, 1.175494350822287508e-38, PT ;  /* 0x008000000f00780b */ /* 0x001fc40003f2e000 */
[----:B------:R-:W-:Y:S02]  /*0840*/  FSETP.GT.AND P6, PT, R15, 8.50705917302346158658e+37, PT ;  /* 0x7e8000000f00780b */ /* 0x000fe40003fc4000 */
[----:B------:R-:W-:Y:S02]  /*0850*/  P2R R30, PR, RZ, 0x2 ;  /* 0x00000002ff1e7803 */ /* 0x000fe40000000000 */
[----:B---3--:R-:W-:Y:S02]  /*0860*/  SEL R26, R26, RZ, P4 ;  /* 0x000000ff1a1a7207 */ /* 0x008fe40002000000 */
[----:B--2---:R-:W-:-:S04]  /*0870*/  FSETP.GEU.AND P1, PT, R18, 1.175494350822287508e-38, PT ;  /* 0x008000001200780b */ /* 0x004fc80003f2e000 */
[----:B------:R-:W-:Y:S01]  /*0880*/  P2R R11, PR, RZ, 0x2 ;  /* 0x00000002ff0b7803 */ /* 0x000fe20000000000 */
[----:B------:R-:W-:-:S03]  /*0890*/  FADD R26, R26, 9.9999997473787516356e-06 ;  /* 0x3727c5ac1a1a7421 */ /* 0x000fc60000000000 */
[----:B------:R-:W-:Y:S01]  /*08a0*/  ISETP.NE.AND P0, PT, R11, RZ, PT ;  /* 0x000000ff0b00720c */ /* 0x000fe20003f05270 */
[----:B------:R-:W-:Y:S01]  /*08b0*/  @P6 FMUL R15, R15, 0.25 ;  /* 0x3e8000000f0f6820 */ /* 0x000fe20000400000 */
[----:B------:R-:W-:Y:S01]  /*08c0*/  FSEL R20, R21, 1, P6 ;  /* 0x3f80000015147808 */ /* 0x000fe20003000000 */
[----:B------:R-:W0:Y:S01]  /*08d0*/  MUFU.SQRT R51, R26 ;  /* 0x0000001a00337308 */ /* 0x000e220000002000 */
[----:B------:R-:W-:Y:S02]  /*08e0*/  FSETP.GT.AND P6, PT, R18, 8.50705917302346158658e+37, PT ;  /* 0x7e8000001200780b */ /* 0x000fe40003fc4000 */
[----:B------:R-:W-:Y:S02]  /*08f0*/  P2R R11, PR, RZ, 0x1 ;  /* 0x00000001ff0b7803 */ /* 0x000fe40000000000 */
[----:B------:R-:W-:Y:S02]  /*0900*/  ISETP.NE.AND P0, PT, R30, RZ, PT ;  /* 0x000000ff1e00720c */ /* 0x000fe40003f05270 */
[----:B------:R-:W-:-:S02]  /*0910*/  CS2R R30, SRZ ;  /* 0x00000000001e7805 */ /* 0x000fc4000001ff00 */
[----:B------:R-:W-:-:S04]  /*0920*/  SEL R27, R27, RZ, P4 ;  /* 0x000000ff1b1b7207 */ /* 0x000fc80002000000 */
[----:B------:R2:W3:Y:S01]  /*0930*/  @P3 LDG.E.EL.64 R30, desc[UR4][R52.64] ;  /* 0x00000004341e3981 */ /* 0x0004e2000c2e1b00 */
[----:B------:R-:W-:Y:S01]  /*0940*/  FSEL R19, R21, 1, P6 ;  /* 0x3f80000015137808 */ /* 0x000fe20003000000 */
[----:B------:R-:W-:Y:S01]  /*0950*/  @P6 FMUL R18, R18, 0.25 ;  /* 0x3e80000012126820 */ /* 0x000fe20000400000 */
[----:B0-----:R-:W-:Y:S01]  /*0960*/  FSETP.GT.AND P6, PT, R51, 8.50705917302346158658e+37, PT ;  /* 0x7e8000003300780b */ /* 0x001fe20003fc4000 */
[----:B--2---:R-:W-:-:S04]  /*0970*/  FADD R53, R27, 9.9999997473787516356e-06 ;  /* 0x3727c5ac1b357421 */ /* 0x004fc80000000000 */
[----:B------:R-:W0:Y:S01]  /*0980*/  MUFU.SQRT R52, R53 ;  /* 0x0000003500347308 */ /* 0x000e220000002000 */
[----:B------:R-:W-:Y:S02]  /*0990*/  CS2R R26, SRZ ;  /* 0x00000000001a7805 */ /* 0x000fe4000001ff00 */
[----:B------:R-:W-:Y:S02]  /*09a0*/  P2R R10, PR, RZ, 0x20 ;  /* 0x00000020ff0a7803 */ /* 0x000fe40000000000 */
[----:B------:R-:W-:-:S03]  /*09b0*/  FSETP.GEU.AND P5, PT, R51, 1.175494350822287508e-38, PT ;  /* 0x008000003300780b */ /* 0x000fc60003fae000 */
[----:B------:R-:W-:Y:S01]  /*09c0*/  @P6 FMUL R51, R51, 0.25 ;  /* 0x3e80000033336820 */ /* 0x000fe20000400000 */
[C---:B------:R-:W-:Y:S01]  /*09d0*/  FSEL R50, R21.reuse, 1, P6 ;  /* 0x3f80000015327808 */ /* 0x040fe20003000000 */
[----:B------:R2:W3:Y:S01]  /*09e0*/  @P4 LDG.E.EL.64 R26, desc[UR4][R34.64+-0x100] ;  /* 0xffff0004221a4981 */ /* 0x0004e2000c2e1b00 */
[C---:B0-----:R-:W-:Y:S01]  /*09f0*/  FSETP.GT.AND P6, PT, R52.reuse, 8.50705917302346158658e+37, PT ;  /* 0x7e8000003400780b */ /* 0x041fe20003fc4000 */
[----:B--2---:R-:W0:Y:S01]  /*0a00*/  MUFU.SQRT R35, R49 ;  /* 0x0000003100237308 */ /* 0x004e220000002000 */
[----:B------:R-:W-:Y:S02]  /*0a10*/  FSETP.GEU.AND P2, PT, R52, 1.175494350822287508e-38, PT ;  /* 0x008000003400780b */ /* 0x000fe40003f4e000 */
[----:B------:R-:W-:Y:S02]  /*0a20*/  FSEL R53, R21, 1, P6 ;  /* 0x3f80000015357808 */ /* 0x000fe40003000000 */
[----:B------:R-:W-:-:S07]  /*0a30*/  P2R R44, PR, RZ, 0x1 ;  /* 0x00000001ff2c7803 */ /* 0x000fce0000000000 */
[----:B------:R-:W-:Y:S01]  /*0a40*/  @P6 FMUL R52, R52, 0.25 ;  /* 0x3e80000034346820 */ /* 0x000fe20000400000 */
[C---:B------:R-:W-:Y:S02]  /*0a50*/  FSETP.GT.AND P6, PT, R46.reuse, 8.50705917302346158658e+37, PT ;  /* 0x7e8000002e00780b */ /* 0x040fe40003fc4000 */
[----:B0-----:R-:W-:Y:S02]  /*0a60*/  FSETP.GT.AND P0, PT, R35, 8.50705917302346158658e+37, PT ;  /* 0x7e8000002300780b */ /* 0x001fe40003f04000 */
[----:B------:R-:W-:Y:S02]  /*0a70*/  FSETP.GEU.AND P1, PT, R46, 1.175494350822287508e-38, PT ;  /* 0x008000002e00780b */ /* 0x000fe40003f2e000 */
[C---:B------:R-:W-:Y:S02]  /*0a80*/  FSEL R34, R21.reuse, 1, P6 ;  /* 0x3f80000015227808 */ /* 0x040fe40003000000 */
[----:B------:R-:W-:-:S05]  /*0a90*/  FSEL R21, R21, 1, P0 ;  /* 0x3f80000015157808 */ /* 0x000fca0000000000 */
[----:B------:R-:W-:Y:S01]  /*0aa0*/  @P6 FMUL R46, R46, 0.25 ;  /* 0x3e8000002e2e6820 */ /* 0x000fe20000400000 */
[C---:B------:R-:W-:Y:S01]  /*0ab0*/  FSETP.GEU.AND P6, PT, R35.reuse, 1.175494350822287508e-38, PT ;  /* 0x008000002300780b */ /* 0x040fe20003fce000 */
[----:B------:R-:W-:Y:S01]  /*0ac0*/  @P0 FMUL R35, R35, 0.25 ;  /* 0x3e80000023230820 */ /* 0x000fe20000400000 */
[----:B------:R-:W-:-:S13]  /*0ad0*/  ISETP.NE.AND P0, PT, R44, RZ, PT ;  /* 0x000000ff2c00720c */ /* 0x000fda0003f05270 */
[----:B------:R-:W-:Y:S01]  /*0ae0*/  @!P0 FMUL R15, R15, 16777216 ;  /* 0x4b8000000f0f8820 */ /* 0x000fe20000400000 */
[----:B------:R-:W-:Y:S01]  /*0af0*/  @!P0 FMUL R20, R20, 16777216 ;  /* 0x4b80000014148820 */ /* 0x000fe20000400000 */
[----:B------:R-:W-:Y:S01]  /*0b00*/  ISETP.NE.AND P0, PT, R11, RZ, PT ;  /* 0x000000ff0b00720c */ /* 0x000fe20003f05270 */
[----:B------:R-:W-:Y:S01]  /*0b10*/  @!P1 FMUL R46, R46, 16777216 ;  /* 0x4b8000002e2e9820 */ /* 0x000fe20000400000 */
[----:B------:R-:W-:Y:S01]  /*0b20*/  @!P1 FMUL R34, R34, 16777216 ;  /* 0x4b80000022229820 */ /* 0x000fe20000400000 */
[----:B------:R-:W-:-:S10]  /*0b30*/  ISETP.NE.AND P1, PT, R7, RZ, PT ;  /* 0x000000ff0700720c */ /* 0x000fd40003f25270 */
[----:B------:R-:W-:Y:S01]  /*0b40*/  @!P0 FMUL R18, R18, 16777216 ;  /* 0x4b80000012128820 */ /* 0x000fe20000400000 */
[----:B------:R-:W-:Y:S01]  /*0b50*/  @!P0 FMUL R19, R19, 16777216 ;  /* 0x4b80000013138820 */ /* 0x000fe20000400000 */
[----:B------:R-:W-:Y:S02]  /*0b60*/  ISETP.NE.AND P0, PT, R3, RZ, PT ;  /* 0x000000ff0300720c */ /* 0x000fe40003f05270 */
[----:B------:R0:W2:Y:S02]  /*0b70*/  MUFU.RCP R3, R6 ;  /* 0x0000000600037308 */ /* 0x0000a40000001000 */
[----:B0-----:R-:W-:Y:S01]  /*0b80*/  CS2R R6, SRZ ;  /* 0x0000000000067805 */ /* 0x001fe2000001ff00 */
[----:B------:R-:W-:Y:S01]  /*0b90*/  @!P2 FMUL R52, R52, 16777216 ;  /* 0x4b8000003434a820 */ /* 0x000fe20000400000 */
[----:B------:R-:W-:-:S04]  /*0ba0*/  @!P2 FMUL R53, R53, 16777216 ;  /* 0x4b8000003535a820 */ /* 0x000fc80000400000 */
[----:B------:R0:W3:Y:S01]  /*0bb0*/  @P4 LDG.E.EL.64 R6, desc[UR4][R22.64+-0x100] ;  /* 0xffff000416064981 */ /* 0x0000e2000c2e1b00 */
[----:B------:R-:W-:Y:S01]  /*0bc0*/  ISETP.NE.AND P2, PT, R0, RZ, PT ;  /* 0x000000ff0000720c */ /* 0x000fe20003f45270 */
[----:B------:R-:W-:Y:S01]  /*0bd0*/  @!P6 FMUL R35, R35, 16777216 ;  /* 0x4b8000002323e820 */ /* 0x000fe20000400000 */
[----:B--2---:R-:W-:Y:S01]  /*0be0*/  FMUL R0, R3, R2 ;  /* 0x0000000203007220 */ /* 0x004fe20000400000 */
[----:B0-----:R-:W0:Y:S01]  /*0bf0*/  LDC.64 R22, c[0x0][0x2a0] ;  /* 0x0000a800ff167b82 */ /* 0x001e220000000a00 */
[----:B------:R-:W-:Y:S08]  /*0c00*/  MUFU.RCP R2, R13 ;  /* 0x0000000d00027308 */ /* 0x000ff00000001000 */
[----:B------:R-:W2:Y:S08]  /*0c10*/  MUFU.RCP R44, R52 ;  /* 0x00000034002c7308 */ /* 0x000eb00000001000 */
[----:B------:R-:W1:Y:S08]  /*0c20*/  MUFU.RCP R13, R46 ;  /* 0x0000002e000d7308 */ /* 0x000e700000001000 */
[----:B------:R-:W4:Y:S01]  /*0c30*/  MUFU.RCP R52, R35 ;  /* 0x0000002300347308 */ /* 0x000f220000001000 */
[----:B------:R-:W-:Y:S01]  /*0c40*/  @!P6 FMUL R21, R21, 16777216 ;  /* 0x4b8000001515e820 */ /* 0x000fe20000400000 */
[----:B--2---:R-:W-:Y:S01]  /*0c50*/  FMUL R44, R44, R53 ;  /* 0x000000352c2c7220 */ /* 0x004fe20000400000 */
[----:B-1----:R-:W-:-:S02]  /*0c60*/  FMUL R34, R13, R34 ;  /* 0x000000220d227220 */ /* 0x002fc40000400000 */
[----:B----4-:R-:W-:Y:S01]  /*0c70*/  FMUL R13, R52, R21 ;  /* 0x00000015340d7220 */ /* 0x010fe20000400000 */
[----:B0-----:R-:W-:Y:S02]  /*0c80*/  IMAD.WIDE R52, R8, 0x4, R22 ;  /* 0x0000000408347825 */ /* 0x001fe400078e0216 */
[----:B------:R-:W0:Y:S02]  /*0c90*/  LDC.64 R22, c[0x0][0x2a8] ;  /* 0x0000aa00ff167b82 */ /* 0x000e240000000a00 */
[----:B------:R-:W-:Y:S01]  /*0ca0*/  @!P5 FMUL R51, R51, 16777216 ;  /* 0x4b8000003333d820 */ /* 0x000fe20000400000 */
[----:B------:R-:W-:Y:S01]  /*0cb0*/  @!P5 FMUL R50, R50, 16777216 ;  /* 0x4b8000003232d820 */ /* 0x000fe20000400000 */
[----:B------:R-:W-:Y:S01]  /*0cc0*/  FMUL R5, R2, R5 ;  /* 0x0000000502057220 */ /* 0x000fe20000400000 */
[----:B------:R-:W1:Y:S01]  /*0cd0*/  MUFU.RCP R15, R15 ;  /* 0x0000000f000f7308 */ /* 0x000e620000001000 */
[----:B------:R-:W-:Y:S02]  /*0ce0*/  ISETP.NE.AND P5, PT, R10, RZ, PT ;  /* 0x000000ff0a00720c */ /* 0x000fe40003fa5270 */
[----:B------:R-:W-:-:S02]  /*0cf0*/  CS2R R2, SRZ ;  /* 0x0000000000027805 */ /* 0x000fc4000001ff00 */
[----:B------:R-:W-:Y:S01]  /*0d00*/  CS2R R10, SRZ ;  /* 0x00000000000a7805 */ /* 0x000fe2000001ff00 */
[----:B------:R-:W-:-:S03]  /*0d10*/  IMAD.WIDE R40, R8, 0x4, R40 ;  /* 0x0000000408287825 */ /* 0x000fc600078e0228 */
[----:B------:R2:W4:Y:S05]  /*0d20*/  @P4 LDG.E.EL.64 R2, desc[UR4][R36.64+-0x100] ;  /* 0xffff000424024981 */ /* 0x00052a000c2e1b00 */
[----:B------:R0:W4:Y:S01]  /*0d30*/  @P5 LDG.E.EL.64 R10, desc[UR4][R24.64+-0x300] ;  /* 0xfffd0004180a5981 */ /* 0x000122000c2e1b00 */
[----:B--2---:R-:W-:Y:S01]  /*0d40*/  CS2R R36, SRZ ;  /* 0x0000000000247805 */ /* 0x004fe2000001ff00 */
[----:B-1----:R-:W-:Y:S01]  /*0d50*/  FMUL R46, R15, R20 ;  /* 0x000000140f2e7220 */ /* 0x002fe20000400000 */
[----:B------:R-:W-:Y:S01]  /*0d60*/  CS2R R20, SRZ ;  /* 0x0000000000147805 */ /* 0x000fe2000001ff00 */
[----:B0-----:R-:W-:-:S03]  /*0d70*/  IMAD.WIDE R22, R8, 0x4, R22 ;  /* 0x0000000408167825 */ /* 0x001fc600078e0216 */
[----:B------:R-:W2:Y:S01]  /*0d80*/  @P5 LDG.E.EL.64 R36, desc[UR4][R40.64+-0x300] ;  /* 0xfffd000428245981 */ /* 0x000ea2000c2e1b00 */
[----:B------:R-:W-:-:S03]  /*0d90*/  CS2R R24, SRZ ;  /* 0x0000000000187805 */ /* 0x000fc6000001ff00 */
[----:B------:R-:W2:Y:S04]  /*0da0*/  @P5 LDG.E.EL.64 R20, desc[UR4][R52.64+-0x300] ;  /* 0xfffd000434145981 */ /* 0x000ea8000c2e1b00 */
[----:B------:R2:W2:Y:S01]  /*0db0*/  @P5 LDG.E.EL.64 R24, desc[UR4][R22.64+-0x300] ;  /* 0xfffd000416185981 */ /* 0x0004a2000c2e1b00 */
[----:B------:R-:W0:Y:S01]  /*0dc0*/  MUFU.RCP R18, R18 ;  /* 0x0000001200127308 */ /* 0x000e220000001000 */
[----:B-----5:R-:W-:Y:S02]  /*0dd0*/  SEL R28, R28, RZ, P3 ;  /* 0x000000ff1c1c7207 */ /* 0x020fe40001800000 */
[----:B------:R-:W-:Y:S02]  /*0de0*/  SEL R15, R38, RZ, P3 ;  /* 0x000000ff260f7207 */ /* 0x000fe40001800000 */
[----:B------:R-:W-:-:S03]  /*0df0*/  SEL R29, R29, RZ, P3 ;  /* 0x000000ff1d1d7207 */ /* 0x000fc60001800000 */
[----:B------:R-:W-:Y:S01]  /*0e00*/  FADD R15, R15, -R28 ;  /* 0x8000001c0f0f7221 */ /* 0x000fe20000000000 */
[----:B------:R-:W-:Y:S01]  /*0e10*/  SEL R32, R32, RZ, P3 ;  /* 0x000000ff20207207 */ /* 0x000fe20001800000 */
[----:B0-----:R-:W-:Y:S01]  /*0e20*/  FMUL R19, R18, R19 ;  /* 0x0000001312137220 */ /* 0x001fe20000400000 */
[----:B------:R-:W-:Y:S01]  /*0e30*/  SEL R18, R39, RZ, P3 ;  /* 0x000000ff27127207 */ /* 0x000fe20001800000 */
[----:B------:R-:W-:-:S04]  /*0e40*/  FMUL R0, R0, R15 ;  /* 0x0000000f00007220 */ /* 0x000fc80000400000 */
[----:B------:R-:W-:Y:S01]  /*0e50*/  FADD R18, R18, -R29 ;  /* 0x8000001d12127221 */ /* 0x000fe20000000000 */
[----:B------:R-:W-:Y:S01]  /*0e60*/  FADD R45, R48, -R45 ;  /* 0x8000002d302d7221 */ /* 0x000fe20000000000 */
[----:B------:R-:W0:Y:S01]  /*0e70*/  MUFU.RCP R51, R51 ;  /* 0x0000003300337308 */ /* 0x000e220000001000 */
[----:B------:R-:W-:Y:S02]  /*0e80*/  FADD R16, R47, -R16 ;  /* 0x800000102f107221 */ /* 0x000fe40000000000 */
[----:B------:R-:W-:Y:S02]  /*0e90*/  FMUL R34, R34, R45 ;  /* 0x0000002d22227220 */ /* 0x000fe40000400000 */
[----:B------:R-:W-:Y:S02]  /*0ea0*/  FMUL R13, R13, R16 ;  /* 0x000000100d0d7220 */ /* 0x000fe40000400000 */
[----:B------:R-:W-:Y:S01]  /*0eb0*/  FFMA R9, R14, R34, R9 ;  /* 0x000000220e097223 */ /* 0x000fe20000000009 */
[----:B------:R-:W-:Y:S01]  /*0ec0*/  SEL R42, R42, RZ, P4 ;  /* 0x000000ff2a2a7207 */ /* 0x000fe20002000000 */
[----:B------:R-:W-:Y:S01]  /*0ed0*/  FFMA R12, R17, R13, R12 ;  /* 0x0000000d110c7223 */ /* 0x000fe2000000000c */
[----:B0-----:R-:W-:Y:S01]  /*0ee0*/  FMUL R50, R51, R50 ;  /* 0x0000003233327220 */ /* 0x001fe20000400000 */
[----:B------:R-:W-:Y:S01]  /*0ef0*/  ISETP.GT.AND P6, PT, R8, 0xbf, PT ;  /* 0x000000bf0800780c */ /* 0x000fe20003fc4270 */
[----:B------:R-:W-:Y:S01]  /*0f00*/  FMUL R5, R5, R18 ;  /* 0x0000001205057220 */ /* 0x000fe20000400000 */
[----:B------:R-:W-:-:S02]  /*0f10*/  SEL R33, R33, RZ, P3 ;  /* 0x000000ff21217207 */ /* 0x000fc40001800000 */
[----:B---3--:R-:W-:-:S05]  /*0f20*/  SEL R15, R30, RZ, P3 ;  /* 0x000000ff1e0f7207 */ /* 0x008fca0001800000 */
[----:B------:R-:W-:Y:S01]  /*0f30*/  FFMA R0, R15, R0, R32 ;  /* 0x000000000f007223 */ /* 0x000fe20000000020 */
[----:B------:R-:W-:Y:S02]  /*0f40*/  SEL R29, R26, RZ, P4 ;  /* 0x000000ff1a1d7207 */ /* 0x000fe40002000000 */
[----:B------:R-:W-:Y:S02]  /*0f50*/  SEL R26, R27, RZ, P4 ;  /* 0x000000ff1b1a7207 */ /* 0x000fe40002000000 */
[----:B------:R-:W-:Y:S02]  /*0f60*/  SEL R8, R31, RZ, P3 ;  /* 0x000000ff1f087207 */ /* 0x000fe40001800000 */
[----:B------:R-:W-:-:S05]  /*0f70*/  SEL R6, R6, RZ, P4 ;  /* 0x000000ff06067207 */ /* 0x000fca0002000000 */
[----:B------:R-:W-:Y:S01]  /*0f80*/  FADD R15, R6, -R29 ;  /* 0x8000001d060f7221 */ /* 0x000fe20000000000 */
[----:B------:R-:W-:-:S05]  /*0f90*/  SEL R7, R7, RZ, P4 ;  /* 0x000000ff07077207 */ /* 0x000fca0002000000 */
[----:B------:R-:W-:Y:S01]  /*0fa0*/  FADD R7, R7, -R26 ;  /* 0x8000001a07077221 */ /* 0x000fe20000000000 */
[----:B------:R-:W-:-:S03]  /*0fb0*/  FMUL R15, R50, R15 ;  /* 0x0000000f320f7220 */ /* 0x000fc60000400000 */
[----:B------:R-:W-:Y:S01]  /*0fc0*/  FMUL R7, R44, R7 ;  /* 0x000000072c077220 */ /* 0x000fe20000400000 */
[----:B----4-:R-:W-:Y:S02]  /*0fd0*/  SEL R10, R10, RZ, P5 ;  /* 0x000000ff0a0a7207 */ /* 0x010fe40002800000 */
[----:B------:R-:W-:Y:S02]  /*0fe0*/  SEL R6, R11, RZ, P5 ;  /* 0x000000ff0b067207 */ /* 0x000fe40002800000 */
[----:B--2---:R-:W-:Y:S02]  /*0ff0*/  SEL R23, R36, RZ, P5 ;  /* 0x000000ff24177207 */ /* 0x004fe40002800000 */
[----:B------:R-:W-:-:S03]  /*1000*/  SEL R37, R37, RZ, P5 ;  /* 0x000000ff25257207 */ /* 0x000fc60002800000 */
[----:B------:R-:W-:Y:S02]  /*1010*/  FADD R11, R10, -R23 ;  /* 0x800000170a0b7221 */ /* 0x000fe40000000000 */
[----:B------:R-:W-:Y:S01]  /*1020*/  FADD R6, R6, -R37 ;  /* 0x8000002506067221 */ /* 0x000fe20000000000 */
[----:B------:R-:W-:Y:S01]  /*1030*/  SEL R23, R20, RZ, P5 ;  /* 0x000000ff14177207 */ /* 0x000fe20002800000 */
[----:B------:R-:W-:Y:S01]  /*1040*/  FMUL R11, R46, R11 ;  /* 0x0000000b2e0b7220 */ /* 0x000fe20000400000 */
[----:B------:R-:W-:Y:S01]  /*1050*/  SEL R24, R24, RZ, P5 ;  /* 0x000000ff18187207 */ /* 0x000fe20002800000 */
[----:B------:R-:W-:Y:S01]  /*1060*/  FMUL R6, R19, R6 ;  /* 0x0000000613067220 */ /* 0x000fe20000400000 */
[----:B------:R-:W-:Y:S02]  /*1070*/  SEL R10, R21, RZ, P5 ;  /* 0x000000ff150a7207 */ /* 0x000fe40002800000 */
[----:B------:R-:W-:Y:S01]  /*1080*/  SEL R25, R25, RZ, P5 ;  /* 0x000000ff19197207 */ /* 0x000fe20002800000 */
[----:B------:R-:W-:Y:S01]  /*1090*/  FFMA R11, R23, R11, R24 ;  /* 0x0000000b170b7223 */ /* 0x000fe20000000018 */
[----:B------:R-:W-:-:S02]  /*10a0*/  SEL R13, R2, RZ, P4 ;  /* 0x000000ff020d7207 */ /* 0x000fc40002000000 */
[----:B------:R-:W-:Y:S01]  /*10b0*/  SEL R17, R3, RZ, P4 ;  /* 0x000000ff03117207 */ /* 0x000fe20002000000 */
[----:B------:R-:W-:Y:S01]  /*10c0*/  FFMA R6, R10, R6, R25 ;  /* 0x000000060a067223 */ /* 0x000fe20000000019 */
[----:B------:R-:W-:Y:S01]  /*10d0*/  SEL R10, R43, RZ, P4 ;  /* 0x000000ff2b0a7207 */ /* 0x000fe20002000000 */
[----:B------:R-:W0:Y:S01]  /*10e0*/  LDC.64 R2, c[0x0][0x2b0] ;  /* 0x0000ac00ff027b82 */ /* 0x000e220000000a00 */
[----:B------:R-:W-:Y:S02]  /*10f0*/  FSETP.GEU.AND P4, PT, R9, RZ, PT ;  /* 0x000000ff0900720b */ /* 0x000fe40003f8e000 */
[----:B------:R-:W-:Y:S02]  /*1100*/  FSETP.GEU.AND P5, PT, R11, RZ, PT ;  /* 0x000000ff0b00720b */ /* 0x000fe40003fae000 */
[----:B------:R-:W-:Y:S02]  /*1110*/  FSEL R16, R9, RZ, P4 ;  /* 0x000000ff09107208 */ /* 0x000fe40002000000 */
[----:B------:R-:W-:-:S02]  /*1120*/  FSETP.GEU.AND P4, PT, R12, RZ, PT ;  /* 0x000000ff0c00720b */ /* 0x000fc40003f8e000 */
[----:B------:R-:W-:Y:S01]  /*1130*/  FSEL R11, R11, RZ, P5 ;  /* 0x000000ff0b0b7208 */ /* 0x000fe20002800000 */
[----:B------:R-:W-:Y:S01]  /*1140*/  FFMA R7, R10, R7, R17 ;  /* 0x000000070a077223 */ /* 0x000fe20000000011 */
[----:B------:R-:W-:Y:S02]  /*1150*/  FSETP.GEU.AND P5, PT, R6, RZ, PT ;  /* 0x000000ff0600720b */ /* 0x000fe40003fae000 */
[----:B------:R-:W-:Y:S01]  /*1160*/  FSEL R17, R12, RZ, P4 ;  /* 0x000000ff0c117208 */ /* 0x000fe20002000000 */
[----:B------:R-:W-:Y:S01]  /*1170*/  FFMA R15, R42, R15, R13 ;  /* 0x0000000f2a0f7223 */ /* 0x000fe2000000000d */
[----:B------:R-:W-:Y:S02]  /*1180*/  ISETP.GE.AND P4, PT, R4, 0x110400, PT ;  /* 0x001104000400780c */ /* 0x000fe40003f86270 */
[----:B------:R-:W-:Y:S02]  /*1190*/  FSEL R6, R6, RZ, P5 ;  /* 0x000000ff06067208 */ /* 0x000fe40002800000 */
[----:B------:R-:W-:-:S02]  /*11a0*/  @P2 FSEL R16, R11, RZ, P6 ;  /* 0x000000ff0b102208 */ /* 0x000fc40003000000 */
[----:B------:R-:W-:Y:S01]  /*11b0*/  @P2 FSEL R17, R6, RZ, P6 ;  /* 0x000000ff06112208 */ /* 0x000fe20003000000 */
[----:B------:R-:W-:Y:S01]  /*11c0*/  FFMA R6, R8, R5, R33 ;  /* 0x0000000508067223 */ /* 0x000fe20000000021 */
[----:B------:R-:W-:Y:S02]  /*11d0*/  FSETP.GEU.AND P2, PT, R15, RZ, PT ;  /* 0x000000ff0f00720b */ /* 0x000fe40003f4e000 */
[----:B------:R-:W-:Y:S02]  /*11e0*/  FSETP.GEU.AND P3, PT, R7, RZ, PT ;  /* 0x000000ff0700720b */ /* 0x000fe40003f6e000 */
[----:B------:R-:W-:Y:S02]  /*11f0*/  @!P0 FSEL R16, R15, RZ, P2 ;  /* 0x000000ff0f108208 */ /* 0x000fe40001000000 */
[----:B------:R-:W-:Y:S02]  /*1200*/  @!P0 FSEL R17, R7, RZ, P3 ;  /* 0x000000ff07118208 */ /* 0x000fe40001800000 */
[----:B------:R-:W-:-:S02]  /*1210*/  FSETP.GEU.AND P0, PT, R0, RZ, PT ;  /* 0x000000ff0000720b */ /* 0x000fc40003f0e000 */
[----:B------:R-:W-:Y:S01]  /*1220*/  FSETP.GEU.AND P2, PT, R6, RZ, PT ;  /* 0x000000ff0600720b */ /* 0x000fe20003f4e000 */
[----:B0-----:R-:W-:Y:S01]  /*1230*/  IMAD.WIDE R4, R4, 0x4, R2 ;  /* 0x0000000404047825 */ /* 0x001fe200078e0202 */
[----:B------:R-:W-:Y:S02]  /*1240*/  @!P1 FSEL R16, R0, RZ, P0 ;  /* 0x000000ff00109208 */ /* 0x000fe40000000000 */
[----:B------:R-:W-:Y:S01]  /*1250*/  @!P1 FSEL R17, R6, RZ, P2 ;  /* 0x000000ff06119208 */ /* 0x000fe20001000000 */
[----:B------:R-:W-:Y:S08]  /*1260*/  @P4 EXIT ;  /* 0x000000000000494d */ /* 0x000ff00003800000 */
[----:B------:R-:W-:Y:S01]  /*1270*/  STG.E.64 desc[UR4][R4.64], R16 ;  /* 0x0000001004007986 */ /* 0x000fe2000c101b04 */
[----:B------:R-:W-:Y:S05]  /*1280*/  EXIT ;  /* 0x000000000000794d */ /* 0x000fea0003800000 */
.L_x_0:
[----:B------:R-:W-:-:S00]  /*1290*/  BRA `(.L_x_0) ;  /* 0xfffffffc00fc7947 */ /* 0x000fc0000383ffff */
[----:B------:R-:W-:-:S00]  /*12a0*/  NOP ;  /* 0x0000000000007918 */ /* 0x000fc00000000000 */
        /* <DEDUP_REMOVED lines=13> */
.L_x_1:


//--------------------- .nv.global.init           --------------------------
	.section	.nv.global.init,"aw",@progbits
.nv.global.init:
	.type		_$_str,@object
	.size		_$_str,(_$_str_$_2 - _$_str)
_$_str:
        /*0000*/ 	.byte	0x5f, 0x5f, 0x43, 0x55, 0x44, 0x41, 0x5f, 0x46, 0x54, 0x5a, 0x00
	.type		_$_str_$_2,@object
	.size		_$_str_$_2,(.L_1 - _$_str_$_2)
_$_str_$_2:
        /*000b*/ 	.byte	0x5f, 0x5f, 0x43, 0x55, 0x44, 0x41, 0x5f, 0x50, 0x52, 0x45, 0x43, 0x5f, 0x53, 0x51, 0x52, 0x54
        /*001b*/ 	.byte	0x00
.L_1:


//--------------------- .nv.constant0.triton_poi_fused_cat_10 --------------------------
	.section	.nv.constant0.triton_poi_fused_cat_10,"a",@progbits
	.sectionflags	@""
	.align	4
.nv.constant0.triton_poi_fused_cat_10:
	.zero		700
